	.headerflags	@"EF_CUDA_TEXMODE_UNIFIED EF_CUDA_64BIT_ADDRESS EF_CUDA_ACCELERATORS EF_CUDA_SM90 EF_CUDA_VIRTUAL_SM(EF_CUDA_SM90)"
	.elftype	@"ET_EXEC"


//--------------------- .nv.info                  --------------------------
	.section	.nv.info,"",@"SHT_CUDA_INFO"
	.align	4


	//----- nvinfo : EIATTR_REGCOUNT
	.align		4
        /*0000*/ 	.byte	0x04, 0x2f
        /*0002*/ 	.short	(.L_1 - .L_0)
	.align		4
.L_0:
        /*0004*/ 	.word	index@(triton_poi_fused_cat_hardtanh_2)
        /*0008*/ 	.word	0x0000000e


	//----- nvinfo : EIATTR_MIN_STACK_SIZE
	.align		4
.L_1:
        /*000c*/ 	.byte	0x04, 0x12
        /*000e*/ 	.short	(.L_3 - .L_2)
	.align		4
.L_2:
        /*0010*/ 	.word	index@(triton_poi_fused_cat_hardtanh_2)
        /*0014*/ 	.word	0x00000000


	//----- nvinfo : EIATTR_FRAME_SIZE
	.align		4
.L_3:
        /*0018*/ 	.byte	0x04, 0x11
        /*001a*/ 	.short	(.L_5 - .L_4)
	.align		4
.L_4:
        /*001c*/ 	.word	index@(triton_poi_fused_cat_hardtanh_2)
        /*0020*/ 	.word	0x00000000


	//----- nvinfo : EIATTR_MIN_STACK_SIZE
	.align		4
.L_5:
        /*0024*/ 	.byte	0x04, 0x12
        /*0026*/ 	.short	(.L_7 - .L_6)
	.align		4
.L_6:
        /*0028*/ 	.word	index@(triton_poi_fused_cat_hardtanh_2)
        /*002c*/ 	.word	0x00000000
.L_7:


//--------------------- .nv.info.triton_poi_fused_cat_hardtanh_2 --------------------------
	.section	.nv.info.triton_poi_fused_cat_hardtanh_2,"",@"SHT_CUDA_INFO"
	.sectionflags	@""
	.align	4


	//----- nvinfo : EIATTR_CUDA_API_VERSION
	.align		4
        /*0000*/ 	.byte	0x04, 0x37
        /*0002*/ 	.short	(.L_9 - .L_8)
.L_8:
        /*0004*/ 	.word	0x0000007c


	//----- nvinfo : EIATTR_KPARAM_INFO
	.align		4
.L_9:
        /*0008*/ 	.byte	0x04, 0x17
        /*000a*/ 	.short	(.L_11 - .L_10)
.L_10:
        /*000c*/ 	.word	0x00000000
        /*0010*/ 	.short	0x0002
        /*0012*/ 	.short	0x0010
        /*0014*/ 	.byte	0x00, 0xf0, 0x11, 0x00


	//----- nvinfo : EIATTR_KPARAM_INFO
	.align		4
.L_11:
        /*0018*/ 	.byte	0x04, 0x17
        /*001a*/ 	.short	(.L_13 - .L_12)
.L_12:
        /*001c*/ 	.word	0x00000000
        /*0020*/ 	.short	0x0001
        /*0022*/ 	.short	0x0008
        /*0024*/ 	.byte	0x00, 0xf4, 0x21, 0x00


	//----- nvinfo : EIATTR_KPARAM_INFO
	.align		4
.L_13:
        /*0028*/ 	.byte	0x04, 0x17
        /*002a*/ 	.short	(.L_15 - .L_14)
.L_14:
        /*002c*/ 	.word	0x00000000
        /*0030*/ 	.short	0x0000
        /*0032*/ 	.short	0x0000
        /*0034*/ 	.byte	0x00, 0xf4, 0x21, 0x00


	//----- nvinfo : EIATTR_SPARSE_MMA_MASK
	.align		4
.L_15:
        /*0038*/ 	.byte	0x03, 0x50
        /*003a*/ 	.short	0x0000


	//----- nvinfo : EIATTR_MAXREG_COUNT
	.align		4
        /*003c*/ 	.byte	0x03, 0x1b
        /*003e*/ 	.short	0x00ff


	//----- nvinfo : EIATTR_EXIT_INSTR_OFFSETS
	.align		4
        /*0040*/ 	.byte	0x04, 0x1c
        /*0042*/ 	.short	(.L_17 - .L_16)


	//   ....[0]....
.L_16:
        /*0044*/ 	.word	0x000003a0


	//----- nvinfo : EIATTR_REQNTID
	.align		4
.L_17:
        /*0048*/ 	.byte	0x04, 0x10
        /*004a*/ 	.short	(.L_19 - .L_18)
.L_18:
        /*004c*/ 	.word	0x00000080
        /*0050*/ 	.word	0x00000001
        /*0054*/ 	.word	0x00000001


	//----- nvinfo : EIATTR_CBANK_PARAM_SIZE
	.align		4
.L_19:
        /*0058*/ 	.byte	0x03, 0x19
        /*005a*/ 	.short	0x0014


	//----- nvinfo : EIATTR_PARAM_CBANK
	.align		4
        /*005c*/ 	.byte	0x04, 0x0a
        /*005e*/ 	.short	(.L_21 - .L_20)
	.align		4
.L_20:
        /*0060*/ 	.word	index@(.nv.constant0.triton_poi_fused_cat_hardtanh_2)
        /*0064*/ 	.short	0x0210
        /*0066*/ 	.short	0x0014


	//----- nvinfo : EIATTR_SW_WAR
	.align		4
.L_21:
        /*0068*/ 	.byte	0x04, 0x36
        /*006a*/ 	.short	(.L_23 - .L_22)
.L_22:
        /*006c*/ 	.word	0x00000008
.L_23:


//--------------------- .nv.callgraph             --------------------------
	.section	.nv.callgraph,"",@"SHT_CUDA_CALLGRAPH"
	.align	4
	.sectionentsize	8
	.align		4
        /*0000*/ 	.word	0x00000000
	.align		4
        /*0004*/ 	.word	0xffffffff
	.align		4
        /*0008*/ 	.word	0x00000000
	.align		4
        /*000c*/ 	.word	0xfffffffe
	.align		4
        /*0010*/ 	.word	0x00000000
	.align		4
        /*0014*/ 	.word	0xfffffffd
	.align		4
        /*0018*/ 	.word	0x00000000
	.align		4
        /*001c*/ 	.word	0xfffffffc


//--------------------- .text.triton_poi_fused_cat_hardtanh_2 --------------------------
	.section	.text.triton_poi_fused_cat_hardtanh_2,"ax",@progbits
	.align	128
        .global         triton_poi_fused_cat_hardtanh_2
        .type           triton_poi_fused_cat_hardtanh_2,@function
        .size           triton_poi_fused_cat_hardtanh_2,(.L_x_1 - triton_poi_fused_cat_hardtanh_2)
        .other          triton_poi_fused_cat_hardtanh_2,@"STO_CUDA_ENTRY STV_DEFAULT"
triton_poi_fused_cat_hardtanh_2:
.text.triton_poi_fused_cat_hardtanh_2:
[----:B------:R-:W-:Y:S01]  /*0000*/  LDC R1, c[0x0][0x28] ;  /* 0x00000a00ff017b82 */ /* 0x000fe20000000800 */
[----:B------:R-:W1:Y:S01]  /*0010*/  S2R R0, SR_TID.X ;  /* 0x0000000000007919 */ /* 0x000e620000002100 */
[----:B------:R-:W-:Y:S01]  /*0020*/  ULDC.64 UR4, c[0x0][0x210] ;  /* 0x0000840000047ab9 */ /* 0x000fe20000000a00 */
[----:B------:R-:W2:Y:S01]  /*0030*/  S2R R3, SR_CTAID.X ;  /* 0x0000000000037919 */ /* 0x000ea20000002500 */
[----:B-1----:R-:W-:-:S05]  /*0040*/  IMAD.SHL.U32 R0, R0, 0x2, RZ ;  /* 0x0000000200007824 */ /* 0x002fca00078e00ff */
[----:B------:R-:W-:-:S05]  /*0050*/  LOP3.LUT R0, R0, 0xfe, RZ, 0xc0, !PT ;  /* 0x000000fe00007812 */ /* 0x000fca00078ec0ff */
[----:B--2---:R-:W-:-:S04]  /*0060*/  IMAD R0, R3, 0x100, R0 ;  /* 0x0000010003007824 */ /* 0x004fc800078e0200 */
[----:B------:R-:W-:Y:S01]  /*0070*/  IMAD.HI R7, R0, 0x2aaaaaab, RZ ;  /* 0x2aaaaaab00077827 */ /* 0x000fe200078e02ff */
[----:B------:R-:W-:-:S04]  /*0080*/  SHF.R.S32.HI R3, RZ, 0x1f, R0 ;  /* 0x0000001fff037819 */ /* 0x000fc80000011400 */
[----:B------:R-:W-:Y:S02]  /*0090*/  LEA.HI R4, R3, R0, RZ, 0x8 ;  /* 0x0000000003047211 */ /* 0x000fe400078f40ff */
[----:B------:R-:W-:Y:S02]  /*00a0*/  SHF.R.U32.HI R8, RZ, 0x1f, R7 ;  /* 0x0000001fff087819 */ /* 0x000fe40000011607 */
[----:B------:R-:W-:Y:S02]  /*00b0*/  SHF.R.S32.HI R5, RZ, 0x8, R4 ;  /* 0x00000008ff057819 */ /* 0x000fe40000011404 */
[----:B------:R-:W-:-:S03]  /*00c0*/  LEA.HI.SX32 R7, R7, R8, 0x15 ;  /* 0x0000000807077211 */ /* 0x000fc600078faaff */
[----:B------:R-:W-:-:S05]  /*00d0*/  IMAD.HI R2, R5, 0x2aaaaaab, RZ ;  /* 0x2aaaaaab05027827 */ /* 0x000fca00078e02ff */
[----:B------:R-:W-:-:S04]  /*00e0*/  SHF.R.U32.HI R3, RZ, 0x1f, R2 ;  /* 0x0000001fff037819 */ /* 0x000fc80000011602 */
[----:B------:R-:W-:Y:S02]  /*00f0*/  LEA.HI R6, R2, R3, RZ, 0x1d ;  /* 0x0000000302067211 */ /* 0x000fe400078fe8ff */
[----:B------:R-:W1:Y:S03]  /*0100*/  LDC.64 R2, c[0x0][0x210] ;  /* 0x00008400ff027b82 */ /* 0x000e660000000a00 */
[----:B------:R-:W-:Y:S01]  /*0110*/  IMAD R6, R6, -0x30, R5 ;  /* 0xffffffd006067824 */ /* 0x000fe200078e0205 */
[----:B------:R-:W-:Y:S01]  /*0120*/  LOP3.LUT R5, R4, 0xffffff00, RZ, 0xc0, !PT ;  /* 0xffffff0004057812 */ /* 0x000fe200078ec0ff */
[C---:B------:R-:W-:Y:S02]  /*0130*/  IMAD R4, R7.reuse, -0x3000, R0 ;  /* 0xffffd00007047824 */ /* 0x040fe400078e0200 */
[----:B------:R-:W-:Y:S01]  /*0140*/  IMAD R7, R7, 0x1800, RZ ;  /* 0x0000180007077824 */ /* 0x000fe200078e02ff */
[----:B------:R-:W-:Y:S01]  /*0150*/  ISETP.GT.AND P1, PT, R6, 0x17, PT ;  /* 0x000000170600780c */ /* 0x000fe20003f24270 */
[----:B------:R-:W-:Y:S01]  /*0160*/  IMAD.IADD R5, R0, 0x1, -R5 ;  /* 0x0000000100057824 */ /* 0x000fe200078e0a05 */
[C---:B------:R-:W-:Y:S01]  /*0170*/  ISETP.GE.AND P0, PT, R6.reuse, 0x18, PT ;  /* 0x000000180600780c */ /* 0x040fe20003f06270 */
[----:B------:R-:W-:Y:S01]  /*0180*/  IMAD.SHL.U32 R8, R6, 0x100, RZ ;  /* 0x0000010006087824 */ /* 0x000fe200078e00ff */
[--C-:B------:R-:W-:Y:S01]  /*0190*/  SHF.R.S32.HI R11, RZ, 0x1f, R7.reuse ;  /* 0x0000001fff0b7819 */ /* 0x100fe20000011407 */
[----:B------:R-:W-:-:S03]  /*01a0*/  IMAD.IADD R9, R4, 0x1, R7 ;  /* 0x0000000104097824 */ /* 0x000fc600078e0207 */
[----:B------:R-:W-:Y:S02]  /*01b0*/  IADD3 R7, P2, P3, R8, R5, R7 ;  /* 0x0000000508077210 */ /* 0x000fe40007b5e007 */
[----:B------:R-:W-:Y:S02]  /*01c0*/  SHF.R.S32.HI R5, RZ, 0x1f, R5 ;  /* 0x0000001fff057819 */ /* 0x000fe40000011405 */
[----:B------:R-:W-:-:S04]  /*01d0*/  SHF.R.S32.HI R8, RZ, 0x1f, R8 ;  /* 0x0000001fff087819 */ /* 0x000fc80000011408 */
[----:B------:R-:W-:Y:S02]  /*01e0*/  IADD3.X R8, R8, R5, R11, P2, P3 ;  /* 0x0000000508087210 */ /* 0x000fe400017e640b */
[----:B------:R-:W-:Y:S02]  /*01f0*/  CS2R R10, SRZ ;  /* 0x00000000000a7805 */ /* 0x000fe4000001ff00 */
[----:B------:R-:W-:Y:S01]  /*0200*/  LEA R4, P2, R7, UR4, 0x2 ;  /* 0x0000000407047c11 */ /* 0x000fe2000f8410ff */
[----:B-1----:R-:W-:-:S03]  /*0210*/  IMAD.WIDE R2, R9, 0x4, R2 ;  /* 0x0000000409027825 */ /* 0x002fc600078e0202 */
[----:B------:R-:W-:Y:S02]  /*0220*/  LEA.HI.X R5, R7, UR5, R8, 0x2, P2 ;  /* 0x0000000507057c11 */ /* 0x000fe400090f1408 */
[----:B------:R-:W-:Y:S01]  /*0230*/  CS2R R6, SRZ ;  /* 0x0000000000067805 */ /* 0x000fe2000001ff00 */
[----:B------:R-:W-:Y:S02]  /*0240*/  ULDC.64 UR4, c[0x0][0x208] ;  /* 0x0000820000047ab9 */ /* 0x000fe40000000a00 */
[----:B------:R-:W2:Y:S04]  /*0250*/  @P1 LDG.E.64 R10, desc[UR4][R4.64+-0x6000] ;  /* 0xffa00004040a1981 */ /* 0x000ea8000c1e1b00 */
[----:B------:R-:W3:Y:S01]  /*0260*/  @!P0 LDG.E.64 R6, desc[UR4][R2.64] ;  /* 0x0000000402068981 */ /* 0x000ee2000c1e1b00 */
[----:B--2---:R-:W-:-:S02]  /*0270*/  SEL R10, R10, RZ, P1 ;  /* 0x000000ff0a0a7207 */ /* 0x004fc40000800000 */
[----:B------:R-:W-:Y:S02]  /*0280*/  SEL R11, R11, RZ, P1 ;  /* 0x000000ff0b0b7207 */ /* 0x000fe40000800000 */
[----:B---3--:R-:W-:Y:S01]  /*0290*/  SEL R8, R6, RZ, !P0 ;  /* 0x000000ff06087207 */ /* 0x008fe20004000000 */
[----:B------:R-:W-:Y:S01]  /*02a0*/  @P0 FADD R8, RZ, -R10 ;  /* 0x8000000aff080221 */ /* 0x000fe20000000000 */
[----:B------:R-:W-:Y:S01]  /*02b0*/  SEL R9, R7, RZ, !P0 ;  /* 0x000000ff07097207 */ /* 0x000fe20004000000 */
[----:B------:R-:W-:Y:S01]  /*02c0*/  @P0 FADD R9, RZ, -R11 ;  /* 0x8000000bff090221 */ /* 0x000fe20000000000 */
[----:B------:R-:W1:Y:S02]  /*02d0*/  LDC.64 R6, c[0x0][0x218] ;  /* 0x00008600ff067b82 */ /* 0x000e640000000a00 */
[----:B------:R-:W-:Y:S02]  /*02e0*/  FSETP.GTU.AND P0, PT, R8, RZ, PT ;  /* 0x000000ff0800720b */ /* 0x000fe40003f0c000 */
[----:B------:R-:W-:-:S02]  /*02f0*/  FSETP.GTU.AND P1, PT, R9, RZ, PT ;  /* 0x000000ff0900720b */ /* 0x000fc40003f2c000 */
[----:B------:R-:W-:Y:S02]  /*0300*/  FSEL R8, R8, RZ, P0 ;  /* 0x000000ff08087208 */ /* 0x000fe40000000000 */
[----:B------:R-:W-:Y:S02]  /*0310*/  FSEL R9, R9, RZ, P1 ;  /* 0x000000ff09097208 */ /* 0x000fe40000800000 */
[C---:B------:R-:W-:Y:S02]  /*0320*/  FSETP.GEU.AND P2, PT, R8.reuse, 6, PT ;  /* 0x40c000000800780b */ /* 0x040fe40003f4e000 */
[C---:B------:R-:W-:Y:S02]  /*0330*/  FSETP.GEU.AND P3, PT, R9.reuse, 6, PT ;  /* 0x40c000000900780b */ /* 0x040fe40003f6e000 */
[----:B------:R-:W-:Y:S02]  /*0340*/  FSETP.NAN.AND P0, PT, R8, R8, PT ;  /* 0x000000080800720b */ /* 0x000fe40003f08000 */
[----:B------:R-:W-:-:S07]  /*0350*/  FSETP.NAN.AND P1, PT, R9, R9, PT ;  /* 0x000000090900720b */ /* 0x000fce0003f28000 */
[----:B------:R-:W-:Y:S01]  /*0360*/  @P2 SEL R8, R8, 0x40c00000, P0 ;  /* 0x40c0000008082807 */ /* 0x000fe20000000000 */
[----:B-1----:R-:W-:Y:S01]  /*0370*/  IMAD.WIDE R2, R0, 0x4, R6 ;  /* 0x0000000400027825 */ /* 0x002fe200078e0206 */
[----:B------:R-:W-:-:S05]  /*0380*/  @P3 SEL R9, R9, 0x40c00000, P1 ;  /* 0x40c0000009093807 */ /* 0x000fca0000800000 */
[----:B------:R-:W-:Y:S01]  /*0390*/  STG.E.64 desc[UR4][R2.64], R8 ;  /* 0x0000000802007986 */ /* 0x000fe2000c101b04 */
[----:B------:R-:W-:Y:S05]  /*03a0*/  EXIT ;  /* 0x000000000000794d */ /* 0x000fea0003800000 */
.L_x_0:
[----:B------:R-:W-:-:S00]  /*03b0*/  BRA `(.L_x_0) ;  /* 0xfffffffc00fc7947 */ /* 0x000fc0000383ffff */
[----:B------:R-:W-:-:S00]  /*03c0*/  NOP ;  /* 0x0000000000007918 */ /* 0x000fc00000000000 */
        /* <DEDUP_REMOVED lines=11> */
.L_x_1:


//--------------------- .nv.constant0.triton_poi_fused_cat_hardtanh_2 --------------------------
	.section	.nv.constant0.triton_poi_fused_cat_hardtanh_2,"a",@progbits
	.sectionflags	@""
	.align	4
.nv.constant0.triton_poi_fused_cat_hardtanh_2:
	.zero		548
